//
// Generated by NVIDIA NVVM Compiler
//
// Compiler Build ID: CL-36424714
// Cuda compilation tools, release 13.0, V13.0.88
// Based on NVVM 20.0.0
//

.version 9.0
.target sm_100
.address_size 64

	// .globl	_Z13odd_even_sortPii

.visible .entry _Z13odd_even_sortPii(
	.param .u64 .ptr .align 1 _Z13odd_even_sortPii_param_0,
	.param .u32 _Z13odd_even_sortPii_param_1
)
{
	.reg .pred 	%p<28>;
	.reg .b32 	%r<44>;
	.reg .b64 	%rd<5>;

	ld.param.u64 	%rd2, [_Z13odd_even_sortPii_param_0];
	ld.param.u32 	%r30, [_Z13odd_even_sortPii_param_1];
	setp.lt.s32 	%p3, %r30, 1;
	@%p3 bra 	$L__BB0_25;
	mov.u32 	%r1, %tid.x;
	cvta.to.global.u64 	%rd3, %rd2;
	shr.u32 	%r2, %r30, 1;
	shl.b32 	%r32, %r1, 1;
	or.b32  	%r3, %r32, 1;
	mul.wide.u32 	%rd4, %r32, 4;
	add.s64 	%rd1, %rd3, %rd4;
	add.s32 	%r33, %r30, -1;
	shr.u32 	%r4, %r33, 1;
	add.s32 	%r5, %r32, 2;
	and.b32  	%r6, %r30, 3;
	setp.lt.u32 	%p4, %r30, 4;
	mov.b32 	%r43, 0;
	@%p4 bra 	$L__BB0_16;
	setp.ge.u32 	%p5, %r5, %r30;
	setp.ge.u32 	%p6, %r1, %r4;
	setp.ge.u32 	%p7, %r3, %r30;
	setp.ge.u32 	%p8, %r1, %r2;
	and.b32  	%r43, %r30, 2147483644;
	or.pred  	%p1, %p8, %p7;
	or.pred  	%p2, %p6, %p5;
	neg.s32 	%r40, %r43;
$L__BB0_3:
	@%p1 bra 	$L__BB0_6;
	ld.global.u32 	%r10, [%rd1];
	ld.global.u32 	%r11, [%rd1+4];
	setp.le.s32 	%p9, %r10, %r11;
	@%p9 bra 	$L__BB0_6;
	st.global.u32 	[%rd1], %r11;
	st.global.u32 	[%rd1+4], %r10;
$L__BB0_6:
	bar.sync 	0;
	bar.sync 	0;
	bar.sync 	0;
	@%p2 bra 	$L__BB0_9;
	ld.global.u32 	%r12, [%rd1+4];
	ld.global.u32 	%r13, [%rd1+8];
	setp.le.s32 	%p10, %r12, %r13;
	@%p10 bra 	$L__BB0_9;
	st.global.u32 	[%rd1+4], %r13;
	st.global.u32 	[%rd1+8], %r12;
$L__BB0_9:
	bar.sync 	0;
	@%p1 bra 	$L__BB0_12;
	ld.global.u32 	%r14, [%rd1];
	ld.global.u32 	%r15, [%rd1+4];
	setp.le.s32 	%p11, %r14, %r15;
	@%p11 bra 	$L__BB0_12;
	st.global.u32 	[%rd1], %r15;
	st.global.u32 	[%rd1+4], %r14;
$L__BB0_12:
	bar.sync 	0;
	bar.sync 	0;
	bar.sync 	0;
	@%p2 bra 	$L__BB0_15;
	ld.global.u32 	%r16, [%rd1+4];
	ld.global.u32 	%r17, [%rd1+8];
	setp.le.s32 	%p12, %r16, %r17;
	@%p12 bra 	$L__BB0_15;
	st.global.u32 	[%rd1+4], %r17;
	st.global.u32 	[%rd1+8], %r16;
$L__BB0_15:
	bar.sync 	0;
	add.s32 	%r40, %r40, 4;
	setp.ne.s32 	%p13, %r40, 0;
	@%p13 bra 	$L__BB0_3;
$L__BB0_16:
	setp.eq.s32 	%p14, %r6, 0;
	@%p14 bra 	$L__BB0_25;
	neg.s32 	%r42, %r6;
$L__BB0_18:
	.pragma "nounroll";
	setp.ge.u32 	%p15, %r3, %r30;
	setp.ge.u32 	%p16, %r1, %r2;
	and.b32  	%r23, %r43, 1;
	setp.eq.b32 	%p17, %r23, 1;
	or.pred  	%p18, %p16, %p17;
	or.pred  	%p19, %p18, %p15;
	@%p19 bra 	$L__BB0_21;
	ld.global.u32 	%r24, [%rd1];
	ld.global.u32 	%r25, [%rd1+4];
	setp.le.s32 	%p20, %r24, %r25;
	@%p20 bra 	$L__BB0_21;
	st.global.u32 	[%rd1], %r25;
	st.global.u32 	[%rd1+4], %r24;
$L__BB0_21:
	setp.eq.s32 	%p21, %r23, 0;
	setp.ge.u32 	%p22, %r5, %r30;
	setp.ge.u32 	%p23, %r1, %r4;
	bar.sync 	0;
	or.pred  	%p24, %p23, %p22;
	or.pred  	%p25, %p24, %p21;
	@%p25 bra 	$L__BB0_24;
	ld.global.u32 	%r26, [%rd1+4];
	ld.global.u32 	%r27, [%rd1+8];
	setp.le.s32 	%p26, %r26, %r27;
	@%p26 bra 	$L__BB0_24;
	st.global.u32 	[%rd1+4], %r27;
	st.global.u32 	[%rd1+8], %r26;
$L__BB0_24:
	bar.sync 	0;
	add.s32 	%r43, %r43, 1;
	add.s32 	%r42, %r42, 1;
	setp.ne.s32 	%p27, %r42, 0;
	@%p27 bra 	$L__BB0_18;
$L__BB0_25:
	ret;

}


// ===== COMPILED SASS (sm_100) =====

	.target	sm_100

	.elftype	@"ET_EXEC"


//--------------------- .note.nv.tkinfo           --------------------------
	.section	.note.nv.tkinfo,"",@"SHT_NOTE"
	.sectionflags	@"SHF_NOTE_NV_TKINFO"
	.tkinfo
        /*0018*/ 	.word	0x00000002
        /*0030*/ 	.string	""
        /*0030*/ 	.string	"ptxas"
        /*0030*/ 	.string	"Cuda compilation tools, release 13.0, V13.0.88"
        /*0030*/ 	.string	"Build cuda_13.0.r13.0/compiler.36424714_0"
        /*0030*/ 	.string	"-arch sm_100 -m 64 "



//--------------------- .note.nv.cuinfo           --------------------------
	.section	.note.nv.cuinfo,"",@"SHT_NOTE"
	.sectionflags	@"SHF_NOTE_NV_CUINFO"
        /*0018*/ 	.short	0x0002
        /*001a*/ 	.short	0x0064
        /*001c*/ 	.short	0x0082
	.zero		2


//--------------------- .nv.info                  --------------------------
	.section	.nv.info,"",@"SHT_CUDA_INFO"
	.align	4


	//----- nvinfo : EIATTR_REGCOUNT
	.align		4
        /*0000*/ 	.byte	0x04, 0x2f
        /*0002*/ 	.short	(.L_1 - .L_0)
	.align		4
.L_0:
        /*0004*/ 	.word	index@(_Z13odd_even_sortPii)
        /*0008*/ 	.word	0x0000000f


	//----- nvinfo : EIATTR_FRAME_SIZE
	.align		4
.L_1:
        /*000c*/ 	.byte	0x04, 0x11
        /*000e*/ 	.short	(.L_3 - .L_2)
	.align		4
.L_2:
        /*0010*/ 	.word	index@(_Z13odd_even_sortPii)
        /*0014*/ 	.word	0x00000000


	//----- nvinfo : EIATTR_MIN_STACK_SIZE
	.align		4
.L_3:
        /*0018*/ 	.byte	0x04, 0x12
        /*001a*/ 	.short	(.L_5 - .L_4)
	.align		4
.L_4:
        /*001c*/ 	.word	index@(_Z13odd_even_sortPii)
        /*0020*/ 	.word	0x00000000
.L_5:


//--------------------- .nv.compat                --------------------------
	.section	.nv.compat,"",@"SHT_CUDA_COMPAT_INFO"
	.align	4
        /*0000*/ 	.byte	0x02, 0x09, 0x00, 0x00, 0x02, 0x02, 0x01, 0x00, 0x02, 0x05, 0x05, 0x00, 0x03, 0x07, 0x01, 0x01
        /*0010*/ 	.byte	0x02, 0x03, 0x00, 0x00, 0x02, 0x06, 0x01, 0x00, 0x04, 0x0b, 0x08, 0x00, 0x09, 0x00, 0x00, 0x00
        /*0020*/ 	.byte	0x00, 0x00, 0x00, 0x00


//--------------------- .nv.info._Z13odd_even_sortPii --------------------------
	.section	.nv.info._Z13odd_even_sortPii,"",@"SHT_CUDA_INFO"
	.sectionflags	@""
	.align	4


	//----- nvinfo : EIATTR_CUDA_API_VERSION
	.align		4
        /*0000*/ 	.byte	0x04, 0x37
        /*0002*/ 	.short	(.L_7 - .L_6)
.L_6:
        /*0004*/ 	.word	0x00000082


	//----- nvinfo : EIATTR_KPARAM_INFO
	.align		4
.L_7:
        /*0008*/ 	.byte	0x04, 0x17
        /*000a*/ 	.short	(.L_9 - .L_8)
.L_8:
        /*000c*/ 	.word	0x00000000
        /*0010*/ 	.short	0x0001
        /*0012*/ 	.short	0x0008
        /*0014*/ 	.byte	0x00, 0xf0, 0x11, 0x00


	//----- nvinfo : EIATTR_KPARAM_INFO
	.align		4
.L_9:
        /*0018*/ 	.byte	0x04, 0x17
        /*001a*/ 	.short	(.L_11 - .L_10)
.L_10:
        /*001c*/ 	.word	0x00000000
        /*0020*/ 	.short	0x0000
        /*0022*/ 	.short	0x0000
        /*0024*/ 	.byte	0x00, 0xf5, 0x21, 0x00


	//----- nvinfo : EIATTR_SPARSE_MMA_MASK
	.align		4
.L_11:
        /*0028*/ 	.byte	0x03, 0x50
        /*002a*/ 	.short	0x0000


	//----- nvinfo : EIATTR_MAXREG_COUNT
	.align		4
        /*002c*/ 	.byte	0x03, 0x1b
        /*002e*/ 	.short	0x00ff


	//----- nvinfo : EIATTR_NUM_BARRIERS
	.align		4
        /*0030*/ 	.byte	0x02, 0x4c
        /*0032*/ 	.byte	0x01
	.zero		1


	//----- nvinfo : EIATTR_MERCURY_ISA_VERSION
	.align		4
        /*0034*/ 	.byte	0x03, 0x5f
        /*0036*/ 	.short	0x0101


	//----- nvinfo : EIATTR_VRC_CTA_INIT_COUNT
	.align		4
        /*0038*/ 	.byte	0x02, 0x4a
	.zero		1
	.zero		1


	//----- nvinfo : EIATTR_EXIT_INSTR_OFFSETS
	.align		4
        /*003c*/ 	.byte	0x04, 0x1c
        /*003e*/ 	.short	(.L_13 - .L_12)


	//   ....[0]....
.L_12:
        /*0040*/ 	.word	0x00000030


	//   ....[1]....
        /*0044*/ 	.word	0x00000440


	//   ....[2]....
        /*0048*/ 	.word	0x00000640


	//----- nvinfo : EIATTR_CRS_STACK_SIZE
	.align		4
.L_13:
        /*004c*/ 	.byte	0x04, 0x1e
        /*004e*/ 	.short	(.L_15 - .L_14)
.L_14:
        /*0050*/ 	.word	0x00000000


	//----- nvinfo : EIATTR_CBANK_PARAM_SIZE
	.align		4
.L_15:
        /*0054*/ 	.byte	0x03, 0x19
        /*0056*/ 	.short	0x000c


	//----- nvinfo : EIATTR_PARAM_CBANK
	.align		4
        /*0058*/ 	.byte	0x04, 0x0a
        /*005a*/ 	.short	(.L_17 - .L_16)
	.align		4
.L_16:
        /*005c*/ 	.word	index@(.nv.constant0._Z13odd_even_sortPii)
        /*0060*/ 	.short	0x0380
        /*0062*/ 	.short	0x000c


	//----- nvinfo : EIATTR_SW_WAR
	.align		4
.L_17:
        /*0064*/ 	.byte	0x04, 0x36
        /*0066*/ 	.short	(.L_19 - .L_18)
.L_18:
        /*0068*/ 	.word	0x00000008
.L_19:


//--------------------- .nv.callgraph             --------------------------
	.section	.nv.callgraph,"",@"SHT_CUDA_CALLGRAPH"
	.align	4
	.sectionentsize	8
	.align		4
        /*0000*/ 	.word	0x00000000
	.align		4
        /*0004*/ 	.word	0xffffffff
	.align		4
        /*0008*/ 	.word	0x00000000
	.align		4
        /*000c*/ 	.word	0xfffffffe
	.align		4
        /*0010*/ 	.word	0x00000000
	.align		4
        /*0014*/ 	.word	0xfffffffd
	.align		4
        /*0018*/ 	.word	0x00000000
	.align		4
        /*001c*/ 	.word	0xfffffffc


//--------------------- .text._Z13odd_even_sortPii --------------------------
	.section	.text._Z13odd_even_sortPii,"ax",@progbits
	.align	128
        .global         _Z13odd_even_sortPii
        .type           _Z13odd_even_sortPii,@function
        .size           _Z13odd_even_sortPii,(.L_x_16 - _Z13odd_even_sortPii)
        .other          _Z13odd_even_sortPii,@"STO_CUDA_ENTRY STV_DEFAULT"
_Z13odd_even_sortPii:
.text._Z13odd_even_sortPii:
[----:B------:R-:W-:Y:S08]  /*0000*/  LDC R1, c[0x0][0x37c] ;  /* 0x0000df00ff017b82 */ /* 0x000ff00000000800 */
[----:B------:R-:W0:Y:S02]  /*0010*/  LDC R9, c[0x0][0x388] ;  /* 0x0000e200ff097b82 */ /* 0x000e240000000800 */
[----:B0-----:R-:W-:-:S13]  /*0020*/  ISETP.GE.AND P0, PT, R9, 0x1, PT ;  /* 0x000000010900780c */ /* 0x001fda0003f06270 */
[----:B------:R-:W-:Y:S05]  /*0030*/  @!P0 EXIT ;  /* 0x000000000000894d */ /* 0x000fea0003800000 */
[----:B------:R-:W0:Y:S01]  /*0040*/  S2R R11, SR_TID.X ;  /* 0x00000000000b7919 */ /* 0x000e220000002100 */
[----:B------:R-:W1:Y:S01]  /*0050*/  LDC.64 R2, c[0x0][0x380] ;  /* 0x0000e000ff027b82 */ /* 0x000e620000000a00 */
[C---:B------:R-:W-:Y:S01]  /*0060*/  ISETP.GE.U32.AND P0, PT, R9.reuse, 0x4, PT ;  /* 0x000000040900780c */ /* 0x040fe20003f06070 */
[C---:B------:R-:W-:Y:S01]  /*0070*/  VIADD R4, R9.reuse, 0xffffffff ;  /* 0xffffffff09047836 */ /* 0x040fe20000000000 */
[----:B------:R-:W2:Y:S01]  /*0080*/  LDCU.64 UR4, c[0x0][0x358] ;  /* 0x00006b00ff0477ac */ /* 0x000ea20008000a00 */
[----:B------:R-:W-:Y:S01]  /*0090*/  SHF.R.U32.HI R0, RZ, 0x1, R9 ;  /* 0x00000001ff007819 */ /* 0x000fe20000011609 */
[----:B------:R-:W-:Y:S01]  /*00a0*/  IMAD.MOV.U32 R8, RZ, RZ, RZ ;  /* 0x000000ffff087224 */ /* 0x000fe200078e00ff */
[----:B------:R-:W-:Y:S02]  /*00b0*/  LOP3.LUT R7, R9, 0x3, RZ, 0xc0, !PT ;  /* 0x0000000309077812 */ /* 0x000fe400078ec0ff */
[----:B------:R-:W-:Y:S01]  /*00c0*/  SHF.R.U32.HI R6, RZ, 0x1, R4 ;  /* 0x00000001ff067819 */ /* 0x000fe20000011604 */
[----:B0-----:R-:W-:-:S04]  /*00d0*/  IMAD.SHL.U32 R5, R11, 0x2, RZ ;  /* 0x000000020b057824 */ /* 0x001fc800078e00ff */
[C---:B------:R-:W-:Y:S02]  /*00e0*/  VIADD R4, R5.reuse, 0x1 ;  /* 0x0000000105047836 */ /* 0x040fe40000000000 */
[----:B-1----:R-:W-:-:S04]  /*00f0*/  IMAD.WIDE.U32 R2, R5, 0x4, R2 ;  /* 0x0000000405027825 */ /* 0x002fc800078e0002 */
[----:B------:R-:W-:Y:S01]  /*0100*/  VIADD R5, R5, 0x2 ;  /* 0x0000000205057836 */ /* 0x000fe20000000000 */
[----:B--2---:R-:W-:Y:S06]  /*0110*/  @!P0 BRA `(.L_x_0) ;  /* 0x0000000000c48947 */ /* 0x004fec0003800000 */
[----:B------:R-:W-:Y:S02]  /*0120*/  LOP3.LUT R8, R9, 0x7ffffffc, RZ, 0xc0, !PT ;  /* 0x7ffffffc09087812 */ /* 0x000fe400078ec0ff */
[-C--:B------:R-:W-:Y:S02]  /*0130*/  ISETP.GE.U32.AND P0, PT, R4, R9.reuse, PT ;  /* 0x000000090400720c */ /* 0x080fe40003f06070 */
[----:B------:R-:W-:Y:S01]  /*0140*/  ISETP.GE.U32.AND P1, PT, R5, R9, PT ;  /* 0x000000090500720c */ /* 0x000fe20003f26070 */
[----:B------:R-:W-:Y:S01]  /*0150*/  IMAD.MOV R12, RZ, RZ, -R8 ;  /* 0x000000ffff0c7224 */ /* 0x000fe200078e0a08 */
[C---:B------:R-:W-:Y:S02]  /*0160*/  ISETP.GE.U32.OR P0, PT, R11.reuse, R0, P0 ;  /* 0x000000000b00720c */ /* 0x040fe40000706470 */
[----:B------:R-:W-:-:S13]  /*0170*/  ISETP.GE.U32.OR P1, PT, R11, R6, P1 ;  /* 0x000000060b00720c */ /* 0x000fda0000f26470 */
.L_x_9:
[----:B------:R-:W-:Y:S04]  /*0180*/  BSSY.RECONVERGENT B0, `(.L_x_1) ;  /* 0x0000007000007945 */ /* 0x000fe80003800200 */
[----:B0123--:R-:W-:Y:S05]  /*0190*/  @P0 BRA `(.L_x_2) ;  /* 0x0000000000140947 */ /* 0x00ffea0003800000 */
[----:B------:R-:W2:Y:S04]  /*01a0*/  LDG.E R9, desc[UR4][R2.64] ;  /* 0x0000000402097981 */ /* 0x000ea8000c1e1900 */
[----:B------:R-:W2:Y:S02]  /*01b0*/  LDG.E R10, desc[UR4][R2.64+0x4] ;  /* 0x00000404020a7981 */ /* 0x000ea4000c1e1900 */
[----:B--2---:R-:W-:-:S13]  /*01c0*/  ISETP.GT.AND P2, PT, R9, R10, PT ;  /* 0x0000000a0900720c */ /* 0x004fda0003f44270 */
[----:B------:R0:W-:Y:S04]  /*01d0*/  @P2 STG.E desc[UR4][R2.64], R10 ;  /* 0x0000000a02002986 */ /* 0x0001e8000c101904 */
[----:B------:R0:W-:Y:S02]  /*01e0*/  @P2 STG.E desc[UR4][R2.64+0x4], R9 ;  /* 0x0000040902002986 */ /* 0x0001e4000c101904 */
.L_x_2:
[----:B------:R-:W-:Y:S05]  /*01f0*/  BSYNC.RECONVERGENT B0 ;  /* 0x0000000000007941 */ /* 0x000fea0003800200 */
.L_x_1:
[----:B------:R-:W-:Y:S06]  /*0200*/  BAR.SYNC.DEFER_BLOCKING 0x0 ;  /* 0x0000000000007b1d */ /* 0x000fec0000010000 */
[----:B------:R-:W-:Y:S02]  /*0210*/  BSSY.RECONVERGENT B0, `(.L_x_3) ;  /* 0x0000009000007945 */ /* 0x000fe40003800200 */
[----:B------:R-:W-:Y:S08]  /*0220*/  BAR.SYNC.DEFER_BLOCKING 0x0 ;  /* 0x0000000000007b1d */ /* 0x000ff00000010000 */
[----:B------:R-:W-:Y:S06]  /*0230*/  BAR.SYNC.DEFER_BLOCKING 0x0 ;  /* 0x0000000000007b1d */ /* 0x000fec0000010000 */
[----:B------:R-:W-:Y:S05]  /*0240*/  @P1 BRA `(.L_x_4) ;  /* 0x0000000000141947 */ /* 0x000fea0003800000 */
[----:B0-----:R-:W2:Y:S04]  /*0250*/  LDG.E R9, desc[UR4][R2.64+0x4] ;  /* 0x0000040402097981 */ /* 0x001ea8000c1e1900 */
[----:B------:R-:W2:Y:S02]  /*0260*/  LDG.E R10, desc[UR4][R2.64+0x8] ;  /* 0x00000804020a7981 */ /* 0x000ea4000c1e1900 */
[----:B--2---:R-:W-:-:S13]  /*0270*/  ISETP.GT.AND P2, PT, R9, R10, PT ;  /* 0x0000000a0900720c */ /* 0x004fda0003f44270 */
[----:B------:R1:W-:Y:S04]  /*0280*/  @P2 STG.E desc[UR4][R2.64+0x4], R10 ;  /* 0x0000040a02002986 */ /* 0x0003e8000c101904 */
[----:B------:R1:W-:Y:S02]  /*0290*/  @P2 STG.E desc[UR4][R2.64+0x8], R9 ;  /* 0x0000080902002986 */ /* 0x0003e4000c101904 */
.L_x_4:
[----:B------:R-:W-:Y:S05]  /*02a0*/  BSYNC.RECONVERGENT B0 ;  /* 0x0000000000007941 */ /* 0x000fea0003800200 */
.L_x_3:
[----:B------:R-:W-:Y:S06]  /*02b0*/  BAR.SYNC.DEFER_BLOCKING 0x0 ;  /* 0x0000000000007b1d */ /* 0x000fec0000010000 */
[----:B------:R-:W-:Y:S04]  /*02c0*/  BSSY.RECONVERGENT B0, `(.L_x_5) ;  /* 0x0000007000007945 */ /* 0x000fe80003800200 */
[----:B------:R-:W-:Y:S05]  /*02d0*/  @P0 BRA `(.L_x_6) ;  /* 0x0000000000140947 */ /* 0x000fea0003800000 */
[----:B01----:R-:W2:Y:S04]  /*02e0*/  LDG.E R9, desc[UR4][R2.64] ;  /* 0x0000000402097981 */ /* 0x003ea8000c1e1900 */
[----:B------:R-:W2:Y:S02]  /*02f0*/  LDG.E R10, desc[UR4][R2.64+0x4] ;  /* 0x00000404020a7981 */ /* 0x000ea4000c1e1900 */
[----:B--2---:R-:W-:-:S13]  /*0300*/  ISETP.GT.AND P2, PT, R9, R10, PT ;  /* 0x0000000a0900720c */ /* 0x004fda0003f44270 */
[----:B------:R2:W-:Y:S04]  /*0310*/  @P2 STG.E desc[UR4][R2.64], R10 ;  /* 0x0000000a02002986 */ /* 0x0005e8000c101904 */
[----:B------:R2:W-:Y:S02]  /*0320*/  @P2 STG.E desc[UR4][R2.64+0x4], R9 ;  /* 0x0000040902002986 */ /* 0x0005e4000c101904 */
.L_x_6:
[----:B------:R-:W-:Y:S05]  /*0330*/  BSYNC.RECONVERGENT B0 ;  /* 0x0000000000007941 */ /* 0x000fea0003800200 */
.L_x_5:
[----:B------:R-:W-:Y:S01]  /*0340*/  BAR.SYNC.DEFER_BLOCKING 0x0 ;  /* 0x0000000000007b1d */ /* 0x000fe20000010000 */
[----:B------:R-:W-:-:S05]  /*0350*/  VIADD R12, R12, 0x4 ;  /* 0x000000040c0c7836 */ /* 0x000fca0000000000 */
[----:B------:R-:W-:Y:S02]  /*0360*/  BSSY.RECONVERGENT B0, `(.L_x_7) ;  /* 0x000000a000007945 */ /* 0x000fe40003800200 */
[----:B------:R-:W-:Y:S08]  /*0370*/  BAR.SYNC.DEFER_BLOCKING 0x0 ;  /* 0x0000000000007b1d */ /* 0x000ff00000010000 */
[----:B------:R-:W-:Y:S01]  /*0380*/  BAR.SYNC.DEFER_BLOCKING 0x0 ;  /* 0x0000000000007b1d */ /* 0x000fe20000010000 */
[----:B------:R-:W-:-:S05]  /*0390*/  ISETP.NE.AND P3, PT, R12, RZ, PT ;  /* 0x000000ff0c00720c */ /* 0x000fca0003f65270 */
[----:B------:R-:W-:Y:S08]  /*03a0*/  @P1 BRA `(.L_x_8) ;  /* 0x0000000000141947 */ /* 0x000ff00003800000 */
[----:B012---:R-:W2:Y:S04]  /*03b0*/  LDG.E R9, desc[UR4][R2.64+0x4] ;  /* 0x0000040402097981 */ /* 0x007ea8000c1e1900 */
[----:B------:R-:W2:Y:S02]  /*03c0*/  LDG.E R10, desc[UR4][R2.64+0x8] ;  /* 0x00000804020a7981 */ /* 0x000ea4000c1e1900 */
[----:B--2---:R-:W-:-:S13]  /*03d0*/  ISETP.GT.AND P2, PT, R9, R10, PT ;  /* 0x0000000a0900720c */ /* 0x004fda0003f44270 */
[----:B------:R3:W-:Y:S04]  /*03e0*/  @P2 STG.E desc[UR4][R2.64+0x4], R10 ;  /* 0x0000040a02002986 */ /* 0x0007e8000c101904 */
[----:B------:R3:W-:Y:S02]  /*03f0*/  @P2 STG.E desc[UR4][R2.64+0x8], R9 ;  /* 0x0000080902002986 */ /* 0x0007e4000c101904 */
.L_x_8:
[----:B------:R-:W-:Y:S05]  /*0400*/  BSYNC.RECONVERGENT B0 ;  /* 0x0000000000007941 */ /* 0x000fea0003800200 */
.L_x_7:
[----:B------:R-:W-:Y:S06]  /*0410*/  BAR.SYNC.DEFER_BLOCKING 0x0 ;  /* 0x0000000000007b1d */ /* 0x000fec0000010000 */
[----:B------:R-:W-:Y:S05]  /*0420*/  @P3 BRA `(.L_x_9) ;  /* 0xfffffffc00543947 */ /* 0x000fea000383ffff */
.L_x_0:
[----:B------:R-:W-:-:S13]  /*0430*/  ISETP.NE.AND P0, PT, R7, RZ, PT ;  /* 0x000000ff0700720c */ /* 0x000fda0003f05270 */
[----:B------:R-:W-:Y:S05]  /*0440*/  @!P0 EXIT ;  /* 0x000000000000894d */ /* 0x000fea0003800000 */
[----:B------:R-:W-:Y:S01]  /*0450*/  IMAD.MOV R7, RZ, RZ, -R7 ;  /* 0x000000ffff077224 */ /* 0x000fe200078e0a07 */
[----:B------:R-:W4:Y:S06]  /*0460*/  LDCU UR6, c[0x0][0x388] ;  /* 0x00007100ff0677ac */ /* 0x000f2c0008000800 */
.L_x_14:
[----:B------:R-:W-:Y:S01]  /*0470*/  LOP3.LUT R12, R8, 0x1, RZ, 0xc0, !PT ;  /* 0x00000001080c7812 */ /* 0x000fe200078ec0ff */
[----:B------:R-:W-:Y:S03]  /*0480*/  BSSY.RECONVERGENT B0, `(.L_x_10) ;  /* 0x000000a000007945 */ /* 0x000fe60003800200 */
[----:B------:R-:W-:-:S04]  /*0490*/  ISETP.NE.U32.AND P0, PT, R12, 0x1, PT ;  /* 0x000000010c00780c */ /* 0x000fc80003f05070 */
[----:B------:R-:W-:-:S04]  /*04a0*/  ISETP.GE.U32.OR P0, PT, R11, R0, !P0 ;  /* 0x000000000b00720c */ /* 0x000fc80004706470 */
[----:B----4-:R-:W-:-:S13]  /*04b0*/  ISETP.GE.U32.OR P0, PT, R4, UR6, P0 ;  /* 0x0000000604007c0c */ /* 0x010fda0008706470 */
[----:B------:R-:W-:Y:S05]  /*04c0*/  @P0 BRA `(.L_x_11) ;  /* 0x0000000000140947 */ /* 0x000fea0003800000 */
[----:B0123--:R-:W2:Y:S04]  /*04d0*/  LDG.E R9, desc[UR4][R2.64] ;  /* 0x0000000402097981 */ /* 0x00fea8000c1e1900 */
[----:B------:R-:W2:Y:S02]  /*04e0*/  LDG.E R10, desc[UR4][R2.64+0x4] ;  /* 0x00000404020a7981 */ /* 0x000ea4000c1e1900 */
[----:B--2---:R-:W-:-:S13]  /*04f0*/  ISETP.GT.AND P0, PT, R9, R10, PT ;  /* 0x0000000a0900720c */ /* 0x004fda0003f04270 */
[----:B------:R4:W-:Y:S04]  /*0500*/  @P0 STG.E desc[UR4][R2.64], R10 ;  /* 0x0000000a02000986 */ /* 0x0009e8000c101904 */
[----:B------:R4:W-:Y:S02]  /*0510*/  @P0 STG.E desc[UR4][R2.64+0x4], R9 ;  /* 0x0000040902000986 */ /* 0x0009e4000c101904 */
.L_x_11:
[----:B------:R-:W-:Y:S05]  /*0520*/  BSYNC.RECONVERGENT B0 ;  /* 0x0000000000007941 */ /* 0x000fea0003800200 */
.L_x_10:
[----:B------:R-:W-:Y:S01]  /*0530*/  BAR.SYNC.DEFER_BLOCKING 0x0 ;  /* 0x0000000000007b1d */ /* 0x000fe20000010000 */
[----:B------:R-:W-:Y:S01]  /*0540*/  ISETP.GE.U32.AND P0, PT, R5, UR6, PT ;  /* 0x0000000605007c0c */ /* 0x000fe2000bf06070 */
[----:B------:R-:W-:-:S03]  /*0550*/  VIADD R7, R7, 0x1 ;  /* 0x0000000107077836 */ /* 0x000fc60000000000 */
[----:B------:R-:W-:Y:S01]  /*0560*/  ISETP.GE.U32.OR P0, PT, R11, R6, P0 ;  /* 0x000000060b00720c */ /* 0x000fe20000706470 */
[----:B------:R-:W-:Y:S01]  /*0570*/  BSSY.RECONVERGENT B0, `(.L_x_12) ;  /* 0x0000009000007945 */ /* 0x000fe20003800200 */
[----:B------:R-:W-:Y:S02]  /*0580*/  ISETP.NE.AND P1, PT, R7, RZ, PT ;  /* 0x000000ff0700720c */ /* 0x000fe40003f25270 */
[----:B------:R-:W-:-:S13]  /*0590*/  ISETP.EQ.OR P0, PT, R12, RZ, P0 ;  /* 0x000000ff0c00720c */ /* 0x000fda0000702670 */
[----:B------:R-:W-:Y:S05]  /*05a0*/  @P0 BRA `(.L_x_13) ;  /* 0x0000000000140947 */ /* 0x000fea0003800000 */
[----:B01234-:R-:W2:Y:S04]  /*05b0*/  LDG.E R9, desc[UR4][R2.64+0x4] ;  /* 0x0000040402097981 */ /* 0x01fea8000c1e1900 */
[----:B------:R-:W2:Y:S02]  /*05c0*/  LDG.E R10, desc[UR4][R2.64+0x8] ;  /* 0x00000804020a7981 */ /* 0x000ea4000c1e1900 */
[----:B--2---:R-:W-:-:S13]  /*05d0*/  ISETP.GT.AND P0, PT, R9, R10, PT ;  /* 0x0000000a0900720c */ /* 0x004fda0003f04270 */
[----:B------:R0:W-:Y:S04]  /*05e0*/  @P0 STG.E desc[UR4][R2.64+0x4], R10 ;  /* 0x0000040a02000986 */ /* 0x0001e8000c101904 */
[----:B------:R0:W-:Y:S02]  /*05f0*/  @P0 STG.E desc[UR4][R2.64+0x8], R9 ;  /* 0x0000080902000986 */ /* 0x0001e4000c101904 */
.L_x_13:
[----:B------:R-:W-:Y:S05]  /*0600*/  BSYNC.RECONVERGENT B0 ;  /* 0x0000000000007941 */ /* 0x000fea0003800200 */
.L_x_12:
[----:B------:R-:W-:Y:S01]  /*0610*/  BAR.SYNC.DEFER_BLOCKING 0x0 ;  /* 0x0000000000007b1d */ /* 0x000fe20000010000 */
[----:B------:R-:W-:-:S05]  /*0620*/  VIADD R8, R8, 0x1 ;  /* 0x0000000108087836 */ /* 0x000fca0000000000 */
[----:B------:R-:W-:Y:S05]  /*0630*/  @P1 BRA `(.L_x_14) ;  /* 0xfffffffc008c1947 */ /* 0x000fea000383ffff */
[----:B------:R-:W-:Y:S05]  /*0640*/  EXIT ;  /* 0x000000000000794d */ /* 0x000fea0003800000 */
.L_x_15:
[----:B------:R-:W-:-:S00]  /*0650*/  BRA `(.L_x_15) ;  /* 0xfffffffc00fc7947 */ /* 0x000fc0000383ffff */
[----:B------:R-:W-:-:S00]  /*0660*/  NOP ;  /* 0x0000000000007918 */ /* 0x000fc00000000000 */
        /* <DEDUP_REMOVED lines=9> */
.L_x_16:


//--------------------- .nv.shared.reserved.0     --------------------------
	.section	.nv.shared.reserved.0,"aw",@nobits
	.weak		__nv_reservedSMEM_offset_0_alias
	.size		__nv_reservedSMEM_offset_0_alias, 0, 64
	.other		__nv_reservedSMEM_offset_0_alias,@"STO_CUDA_RESERVED_SHARED STV_DEFAULT"
__nv_reservedSMEM_offset_0_alias:
	.zero		0
	.zero		64


//--------------------- .nv.constant0._Z13odd_even_sortPii --------------------------
	.section	.nv.constant0._Z13odd_even_sortPii,"a",@progbits
	.sectionflags	@""
	.align	4
.nv.constant0._Z13odd_even_sortPii:
	.zero		908


//--------------------- SYMBOLS --------------------------

	.type		.nv.reservedSmem.offset0,@object
	.size		.nv.reservedSmem.offset0,0x4
